//
// Generated by NVIDIA NVVM Compiler
//
// Compiler Build ID: CL-36424714
// Cuda compilation tools, release 13.0, V13.0.88
// Based on NVVM 20.0.0
//

.version 9.0
.target sm_100
.address_size 64

	// .globl	_Z12sgemm_kernelIfEvPKT_S2_PS0_i

.visible .entry _Z12sgemm_kernelIfEvPKT_S2_PS0_i(
	.param .u64 .ptr .align 1 _Z12sgemm_kernelIfEvPKT_S2_PS0_i_param_0,
	.param .u64 .ptr .align 1 _Z12sgemm_kernelIfEvPKT_S2_PS0_i_param_1,
	.param .u64 .ptr .align 1 _Z12sgemm_kernelIfEvPKT_S2_PS0_i_param_2,
	.param .u32 _Z12sgemm_kernelIfEvPKT_S2_PS0_i_param_3
)
{
	.reg .pred 	%p<10>;
	.reg .b32 	%r<43>;
	.reg .b32 	%f<67>;
	.reg .b64 	%rd<60>;

	ld.param.u64 	%rd13, [_Z12sgemm_kernelIfEvPKT_S2_PS0_i_param_0];
	ld.param.u64 	%rd14, [_Z12sgemm_kernelIfEvPKT_S2_PS0_i_param_1];
	ld.param.u32 	%r18, [_Z12sgemm_kernelIfEvPKT_S2_PS0_i_param_3];
	cvta.to.global.u64 	%rd1, %rd14;
	cvta.to.global.u64 	%rd2, %rd13;
	mov.u32 	%r19, %ctaid.x;
	mov.u32 	%r20, %ntid.x;
	mov.u32 	%r21, %tid.x;
	mad.lo.s32 	%r1, %r19, %r20, %r21;
	mov.u32 	%r22, %ctaid.y;
	mov.u32 	%r23, %ntid.y;
	mov.u32 	%r24, %tid.y;
	mad.lo.s32 	%r25, %r22, %r23, %r24;
	max.s32 	%r26, %r1, %r25;
	setp.ge.s32 	%p1, %r26, %r18;
	@%p1 bra 	$L__BB0_13;
	mul.lo.s32 	%r3, %r18, %r25;
	and.b32  	%r4, %r18, 7;
	setp.lt.u32 	%p2, %r18, 8;
	mov.f32 	%f66, 0f00000000;
	mov.b32 	%r41, 0;
	@%p2 bra 	$L__BB0_4;
	and.b32  	%r28, %r18, 2147483640;
	neg.s32 	%r39, %r28;
	mul.wide.s32 	%rd3, %r18, 28;
	mul.wide.s32 	%rd4, %r18, 24;
	mul.wide.s32 	%rd5, %r18, 20;
	mul.wide.s32 	%rd6, %r18, 16;
	mul.wide.s32 	%rd7, %r18, 12;
	mul.wide.s32 	%rd8, %r18, 8;
	mul.wide.u32 	%rd15, %r3, 4;
	add.s64 	%rd16, %rd15, %rd1;
	add.s64 	%rd59, %rd16, 16;
	mov.f32 	%f66, 0f00000000;
	mov.u32 	%r38, %r1;
$L__BB0_3:
	.pragma "nounroll";
	and.b32  	%r41, %r18, 2147483640;
	mul.wide.s32 	%rd17, %r38, 4;
	add.s64 	%rd18, %rd2, %rd17;
	ld.global.nc.f32 	%f16, [%rd18];
	ld.global.nc.f32 	%f17, [%rd59+-16];
	fma.rn.f32 	%f18, %f16, %f17, %f66;
	mul.wide.s32 	%rd19, %r18, 4;
	add.s64 	%rd20, %rd18, %rd19;
	ld.global.nc.f32 	%f19, [%rd20];
	ld.global.nc.f32 	%f20, [%rd59+-12];
	fma.rn.f32 	%f21, %f19, %f20, %f18;
	add.s64 	%rd21, %rd18, %rd8;
	ld.global.nc.f32 	%f22, [%rd21];
	ld.global.nc.f32 	%f23, [%rd59+-8];
	fma.rn.f32 	%f24, %f22, %f23, %f21;
	add.s64 	%rd22, %rd18, %rd7;
	ld.global.nc.f32 	%f25, [%rd22];
	ld.global.nc.f32 	%f26, [%rd59+-4];
	fma.rn.f32 	%f27, %f25, %f26, %f24;
	add.s64 	%rd23, %rd18, %rd6;
	ld.global.nc.f32 	%f28, [%rd23];
	ld.global.nc.f32 	%f29, [%rd59];
	fma.rn.f32 	%f30, %f28, %f29, %f27;
	add.s64 	%rd24, %rd18, %rd5;
	ld.global.nc.f32 	%f31, [%rd24];
	ld.global.nc.f32 	%f32, [%rd59+4];
	fma.rn.f32 	%f33, %f31, %f32, %f30;
	add.s64 	%rd25, %rd18, %rd4;
	ld.global.nc.f32 	%f34, [%rd25];
	ld.global.nc.f32 	%f35, [%rd59+8];
	fma.rn.f32 	%f36, %f34, %f35, %f33;
	add.s64 	%rd26, %rd18, %rd3;
	ld.global.nc.f32 	%f37, [%rd26];
	ld.global.nc.f32 	%f38, [%rd59+12];
	fma.rn.f32 	%f66, %f37, %f38, %f36;
	add.s32 	%r39, %r39, 8;
	shl.b32 	%r29, %r18, 3;
	add.s32 	%r38, %r38, %r29;
	add.s64 	%rd59, %rd59, 32;
	setp.ne.s32 	%p3, %r39, 0;
	@%p3 bra 	$L__BB0_3;
$L__BB0_4:
	setp.eq.s32 	%p4, %r4, 0;
	@%p4 bra 	$L__BB0_12;
	and.b32  	%r12, %r18, 3;
	setp.lt.u32 	%p5, %r4, 4;
	@%p5 bra 	$L__BB0_7;
	mad.lo.s32 	%r30, %r41, %r18, %r1;
	mul.wide.s32 	%rd27, %r30, 4;
	add.s64 	%rd28, %rd2, %rd27;
	ld.global.nc.f32 	%f40, [%rd28];
	add.s32 	%r31, %r41, %r3;
	mul.wide.u32 	%rd29, %r31, 4;
	add.s64 	%rd30, %rd1, %rd29;
	ld.global.nc.f32 	%f41, [%rd30];
	fma.rn.f32 	%f42, %f40, %f41, %f66;
	mul.wide.s32 	%rd31, %r18, 4;
	add.s64 	%rd32, %rd28, %rd31;
	ld.global.nc.f32 	%f43, [%rd32];
	cvt.u64.u32 	%rd33, %r3;
	cvt.u64.u32 	%rd34, %r41;
	add.s64 	%rd35, %rd34, %rd33;
	shl.b64 	%rd36, %rd35, 2;
	add.s64 	%rd37, %rd1, %rd36;
	ld.global.nc.f32 	%f44, [%rd37+4];
	fma.rn.f32 	%f45, %f43, %f44, %f42;
	add.s64 	%rd38, %rd32, %rd31;
	ld.global.nc.f32 	%f46, [%rd38];
	ld.global.nc.f32 	%f47, [%rd37+8];
	fma.rn.f32 	%f48, %f46, %f47, %f45;
	add.s64 	%rd39, %rd38, %rd31;
	ld.global.nc.f32 	%f49, [%rd39];
	ld.global.nc.f32 	%f50, [%rd37+12];
	fma.rn.f32 	%f66, %f49, %f50, %f48;
	add.s32 	%r41, %r41, 4;
$L__BB0_7:
	setp.eq.s32 	%p6, %r12, 0;
	@%p6 bra 	$L__BB0_12;
	setp.eq.s32 	%p7, %r12, 1;
	@%p7 bra 	$L__BB0_10;
	mad.lo.s32 	%r32, %r41, %r18, %r1;
	mul.wide.s32 	%rd40, %r32, 4;
	add.s64 	%rd41, %rd2, %rd40;
	ld.global.nc.f32 	%f52, [%rd41];
	add.s32 	%r33, %r41, %r3;
	mul.wide.u32 	%rd42, %r33, 4;
	add.s64 	%rd43, %rd1, %rd42;
	ld.global.nc.f32 	%f53, [%rd43];
	fma.rn.f32 	%f54, %f52, %f53, %f66;
	mul.wide.s32 	%rd44, %r18, 4;
	add.s64 	%rd45, %rd41, %rd44;
	ld.global.nc.f32 	%f55, [%rd45];
	cvt.u64.u32 	%rd46, %r3;
	cvt.u64.u32 	%rd47, %r41;
	add.s64 	%rd48, %rd47, %rd46;
	shl.b64 	%rd49, %rd48, 2;
	add.s64 	%rd50, %rd1, %rd49;
	ld.global.nc.f32 	%f56, [%rd50+4];
	fma.rn.f32 	%f66, %f55, %f56, %f54;
	add.s32 	%r41, %r41, 2;
$L__BB0_10:
	and.b32  	%r34, %r18, 1;
	setp.eq.b32 	%p8, %r34, 1;
	not.pred 	%p9, %p8;
	@%p9 bra 	$L__BB0_12;
	mad.lo.s32 	%r35, %r41, %r18, %r1;
	mul.wide.s32 	%rd51, %r35, 4;
	add.s64 	%rd52, %rd2, %rd51;
	ld.global.nc.f32 	%f57, [%rd52];
	add.s32 	%r36, %r41, %r3;
	mul.wide.u32 	%rd53, %r36, 4;
	add.s64 	%rd54, %rd1, %rd53;
	ld.global.nc.f32 	%f58, [%rd54];
	fma.rn.f32 	%f66, %f57, %f58, %f66;
$L__BB0_12:
	ld.param.u64 	%rd58, [_Z12sgemm_kernelIfEvPKT_S2_PS0_i_param_2];
	add.s32 	%r37, %r3, %r1;
	cvta.to.global.u64 	%rd55, %rd58;
	mul.wide.s32 	%rd56, %r37, 4;
	add.s64 	%rd57, %rd55, %rd56;
	st.global.f32 	[%rd57], %f66;
$L__BB0_13:
	ret;

}


// ===== COMPILED SASS (sm_100) =====

	.target	sm_100

	.elftype	@"ET_EXEC"


//--------------------- .note.nv.tkinfo           --------------------------
	.section	.note.nv.tkinfo,"",@"SHT_NOTE"
	.sectionflags	@"SHF_NOTE_NV_TKINFO"
	.tkinfo
        /*0018*/ 	.word	0x00000002
        /*0030*/ 	.string	""
        /*0030*/ 	.string	"ptxas"
        /*0030*/ 	.string	"Cuda compilation tools, release 13.0, V13.0.88"
        /*0030*/ 	.string	"Build cuda_13.0.r13.0/compiler.36424714_0"
        /*0030*/ 	.string	"-arch sm_100 -m 64 "



//--------------------- .note.nv.cuinfo           --------------------------
	.section	.note.nv.cuinfo,"",@"SHT_NOTE"
	.sectionflags	@"SHF_NOTE_NV_CUINFO"
        /*0018*/ 	.short	0x0002
        /*001a*/ 	.short	0x0064
        /*001c*/ 	.short	0x0082
	.zero		2


//--------------------- .nv.info                  --------------------------
	.section	.nv.info,"",@"SHT_CUDA_INFO"
	.align	4


	//----- nvinfo : EIATTR_REGCOUNT
	.align		4
        /*0000*/ 	.byte	0x04, 0x2f
        /*0002*/ 	.short	(.L_1 - .L_0)
	.align		4
.L_0:
        /*0004*/ 	.word	index@(_Z12sgemm_kernelIfEvPKT_S2_PS0_i)
        /*0008*/ 	.word	0x00000020


	//----- nvinfo : EIATTR_FRAME_SIZE
	.align		4
.L_1:
        /*000c*/ 	.byte	0x04, 0x11
        /*000e*/ 	.short	(.L_3 - .L_2)
	.align		4
.L_2:
        /*0010*/ 	.word	index@(_Z12sgemm_kernelIfEvPKT_S2_PS0_i)
        /*0014*/ 	.word	0x00000000


	//----- nvinfo : EIATTR_MIN_STACK_SIZE
	.align		4
.L_3:
        /*0018*/ 	.byte	0x04, 0x12
        /*001a*/ 	.short	(.L_5 - .L_4)
	.align		4
.L_4:
        /*001c*/ 	.word	index@(_Z12sgemm_kernelIfEvPKT_S2_PS0_i)
        /*0020*/ 	.word	0x00000000
.L_5:


//--------------------- .nv.compat                --------------------------
	.section	.nv.compat,"",@"SHT_CUDA_COMPAT_INFO"
	.align	4
        /*0000*/ 	.byte	0x02, 0x09, 0x00, 0x00, 0x02, 0x02, 0x01, 0x00, 0x02, 0x05, 0x05, 0x00, 0x03, 0x07, 0x01, 0x01
        /*0010*/ 	.byte	0x02, 0x03, 0x00, 0x00, 0x02, 0x06, 0x01, 0x00, 0x04, 0x0b, 0x08, 0x00, 0x09, 0x00, 0x00, 0x00
        /*0020*/ 	.byte	0x00, 0x00, 0x00, 0x00


//--------------------- .nv.info._Z12sgemm_kernelIfEvPKT_S2_PS0_i --------------------------
	.section	.nv.info._Z12sgemm_kernelIfEvPKT_S2_PS0_i,"",@"SHT_CUDA_INFO"
	.sectionflags	@""
	.align	4


	//----- nvinfo : EIATTR_CUDA_API_VERSION
	.align		4
        /*0000*/ 	.byte	0x04, 0x37
        /*0002*/ 	.short	(.L_7 - .L_6)
.L_6:
        /*0004*/ 	.word	0x00000082


	//----- nvinfo : EIATTR_KPARAM_INFO
	.align		4
.L_7:
        /*0008*/ 	.byte	0x04, 0x17
        /*000a*/ 	.short	(.L_9 - .L_8)
.L_8:
        /*000c*/ 	.word	0x00000000
        /*0010*/ 	.short	0x0003
        /*0012*/ 	.short	0x0018
        /*0014*/ 	.byte	0x00, 0xf0, 0x11, 0x00


	//----- nvinfo : EIATTR_KPARAM_INFO
	.align		4
.L_9:
        /*0018*/ 	.byte	0x04, 0x17
        /*001a*/ 	.short	(.L_11 - .L_10)
.L_10:
        /*001c*/ 	.word	0x00000000
        /*0020*/ 	.short	0x0002
        /*0022*/ 	.short	0x0010
        /*0024*/ 	.byte	0x00, 0xf5, 0x21, 0x00


	//----- nvinfo : EIATTR_KPARAM_INFO
	.align		4
.L_11:
        /*0028*/ 	.byte	0x04, 0x17
        /*002a*/ 	.short	(.L_13 - .L_12)
.L_12:
        /*002c*/ 	.word	0x00000000
        /*0030*/ 	.short	0x0001
        /*0032*/ 	.short	0x0008
        /*0034*/ 	.byte	0x00, 0xf5, 0x21, 0x00


	//----- nvinfo : EIATTR_KPARAM_INFO
	.align		4
.L_13:
        /*0038*/ 	.byte	0x04, 0x17
        /*003a*/ 	.short	(.L_15 - .L_14)
.L_14:
        /*003c*/ 	.word	0x00000000
        /*0040*/ 	.short	0x0000
        /*0042*/ 	.short	0x0000
        /*0044*/ 	.byte	0x00, 0xf5, 0x21, 0x00


	//----- nvinfo : EIATTR_SPARSE_MMA_MASK
	.align		4
.L_15:
        /*0048*/ 	.byte	0x03, 0x50
        /*004a*/ 	.short	0x0000


	//----- nvinfo : EIATTR_MAXREG_COUNT
	.align		4
        /*004c*/ 	.byte	0x03, 0x1b
        /*004e*/ 	.short	0x00ff


	//----- nvinfo : EIATTR_MERCURY_ISA_VERSION
	.align		4
        /*0050*/ 	.byte	0x03, 0x5f
        /*0052*/ 	.short	0x0101


	//----- nvinfo : EIATTR_VRC_CTA_INIT_COUNT
	.align		4
        /*0054*/ 	.byte	0x02, 0x4a
	.zero		1
	.zero		1


	//----- nvinfo : EIATTR_EXIT_INSTR_OFFSETS
	.align		4
        /*0058*/ 	.byte	0x04, 0x1c
        /*005a*/ 	.short	(.L_17 - .L_16)


	//   ....[0]....
.L_16:
        /*005c*/ 	.word	0x000000c0


	//   ....[1]....
        /*0060*/ 	.word	0x00000890


	//----- nvinfo : EIATTR_CBANK_PARAM_SIZE
	.align		4
.L_17:
        /*0064*/ 	.byte	0x03, 0x19
        /*0066*/ 	.short	0x001c


	//----- nvinfo : EIATTR_PARAM_CBANK
	.align		4
        /*0068*/ 	.byte	0x04, 0x0a
        /*006a*/ 	.short	(.L_19 - .L_18)
	.align		4
.L_18:
        /*006c*/ 	.word	index@(.nv.constant0._Z12sgemm_kernelIfEvPKT_S2_PS0_i)
        /*0070*/ 	.short	0x0380
        /*0072*/ 	.short	0x001c


	//----- nvinfo : EIATTR_SW_WAR
	.align		4
.L_19:
        /*0074*/ 	.byte	0x04, 0x36
        /*0076*/ 	.short	(.L_21 - .L_20)
.L_20:
        /*0078*/ 	.word	0x00000008
.L_21:


//--------------------- .nv.callgraph             --------------------------
	.section	.nv.callgraph,"",@"SHT_CUDA_CALLGRAPH"
	.align	4
	.sectionentsize	8
	.align		4
        /*0000*/ 	.word	0x00000000
	.align		4
        /*0004*/ 	.word	0xffffffff
	.align		4
        /*0008*/ 	.word	0x00000000
	.align		4
        /*000c*/ 	.word	0xfffffffe
	.align		4
        /*0010*/ 	.word	0x00000000
	.align		4
        /*0014*/ 	.word	0xfffffffd
	.align		4
        /*0018*/ 	.word	0x00000000
	.align		4
        /*001c*/ 	.word	0xfffffffc


//--------------------- .text._Z12sgemm_kernelIfEvPKT_S2_PS0_i --------------------------
	.section	.text._Z12sgemm_kernelIfEvPKT_S2_PS0_i,"ax",@progbits
	.align	128
        .global         _Z12sgemm_kernelIfEvPKT_S2_PS0_i
        .type           _Z12sgemm_kernelIfEvPKT_S2_PS0_i,@function
        .size           _Z12sgemm_kernelIfEvPKT_S2_PS0_i,(.L_x_5 - _Z12sgemm_kernelIfEvPKT_S2_PS0_i)
        .other          _Z12sgemm_kernelIfEvPKT_S2_PS0_i,@"STO_CUDA_ENTRY STV_DEFAULT"
_Z12sgemm_kernelIfEvPKT_S2_PS0_i:
.text._Z12sgemm_kernelIfEvPKT_S2_PS0_i:
[----:B------:R-:W-:Y:S01]  /*0000*/  LDC R1, c[0x0][0x37c] ;  /* 0x0000df00ff017b82 */ /* 0x000fe20000000800 */
[----:B------:R-:W0:Y:S07]  /*0010*/  S2R R3, SR_TID.X ;  /* 0x0000000000037919 */ /* 0x000e2e0000002100 */
[----:B------:R-:W0:Y:S01]  /*0020*/  LDC R0, c[0x0][0x360] ;  /* 0x0000d800ff007b82 */ /* 0x000e220000000800 */
[----:B------:R-:W1:Y:S07]  /*0030*/  S2R R2, SR_TID.Y ;  /* 0x0000000000027919 */ /* 0x000e6e0000002200 */
[----:B------:R-:W0:Y:S08]  /*0040*/  S2UR UR4, SR_CTAID.X ;  /* 0x00000000000479c3 */ /* 0x000e300000002500 */
[----:B------:R-:W1:Y:S08]  /*0050*/  S2UR UR5, SR_CTAID.Y ;  /* 0x00000000000579c3 */ /* 0x000e700000002600 */
[----:B------:R-:W1:Y:S08]  /*0060*/  LDC R19, c[0x0][0x364] ;  /* 0x0000d900ff137b82 */ /* 0x000e700000000800 */
[----:B------:R-:W2:Y:S01]  /*0070*/  LDC R17, c[0x0][0x398] ;  /* 0x0000e600ff117b82 */ /* 0x000ea20000000800 */
[----:B0-----:R-:W-:-:S02]  /*0080*/  IMAD R0, R0, UR4, R3 ;  /* 0x0000000400007c24 */ /* 0x001fc4000f8e0203 */
[----:B-1----:R-:W-:-:S05]  /*0090*/  IMAD R19, R19, UR5, R2 ;  /* 0x0000000513137c24 */ /* 0x002fca000f8e0202 */
[----:B------:R-:W-:-:S04]  /*00a0*/  VIMNMX R2, PT, PT, R0, R19, !PT ;  /* 0x0000001300027248 */ /* 0x000fc80007fe0100 */
[----:B--2---:R-:W-:-:S13]  /*00b0*/  ISETP.GE.AND P0, PT, R2, R17, PT ;  /* 0x000000110200720c */ /* 0x004fda0003f06270 */
[----:B------:R-:W-:Y:S05]  /*00c0*/  @P0 EXIT ;  /* 0x000000000000094d */ /* 0x000fea0003800000 */
[----:B------:R-:W-:Y:S01]  /*00d0*/  ISETP.GE.U32.AND P0, PT, R17, 0x8, PT ;  /* 0x000000081100780c */ /* 0x000fe20003f06070 */
[----:B------:R-:W0:Y:S01]  /*00e0*/  LDCU.64 UR4, c[0x0][0x358] ;  /* 0x00006b00ff0477ac */ /* 0x000e220008000a00 */
[----:B------:R-:W-:Y:S02]  /*00f0*/  HFMA2 R22, -RZ, RZ, 0, 0 ;  /* 0x00000000ff167431 */ /* 0x000fe400000001ff */
[----:B------:R-:W-:Y:S01]  /*0100*/  IMAD R19, R19, R17, RZ ;  /* 0x0000001113137224 */ /* 0x000fe200078e02ff */
[----:B------:R-:W-:Y:S02]  /*0110*/  LOP3.LUT R26, R17, 0x7, RZ, 0xc0, !PT ;  /* 0x00000007111a7812 */ /* 0x000fe400078ec0ff */
[----:B------:R-:W-:-:S06]  /*0120*/  MOV R20, RZ ;  /* 0x000000ff00147202 */ /* 0x000fcc0000000f00 */
[----:B------:R-:W-:Y:S05]  /*0130*/  @!P0 BRA `(.L_x_0) ;  /* 0x0000000000c08947 */ /* 0x000fea0003800000 */
[----:B------:R-:W1:Y:S01]  /*0140*/  LDC.64 R2, c[0x0][0x388] ;  /* 0x0000e200ff027b82 */ /* 0x000e620000000a00 */
[----:B------:R-:W-:Y:S02]  /*0150*/  LOP3.LUT R20, R17, 0x7ffffff8, RZ, 0xc0, !PT ;  /* 0x7ffffff811147812 */ /* 0x000fe400078ec0ff */
[----:B------:R-:W-:Y:S02]  /*0160*/  MOV R22, RZ ;  /* 0x000000ff00167202 */ /* 0x000fe40000000f00 */
[----:B------:R-:W-:Y:S02]  /*0170*/  MOV R16, R0 ;  /* 0x0000000000107202 */ /* 0x000fe40000000f00 */
[----:B------:R-:W-:Y:S01]  /*0180*/  IADD3 R21, PT, PT, -R20, RZ, RZ ;  /* 0x000000ff14157210 */ /* 0x000fe20007ffe1ff */
[----:B-1----:R-:W-:-:S03]  /*0190*/  IMAD.WIDE.U32 R2, R19, 0x4, R2 ;  /* 0x0000000413027825 */ /* 0x002fc600078e0002 */
[----:B------:R-:W-:-:S04]  /*01a0*/  IADD3 R6, P0, PT, R2, 0x10, RZ ;  /* 0x0000001002067810 */ /* 0x000fc80007f1e0ff */
[----:B------:R-:W-:-:S09]  /*01b0*/  IADD3.X R3, PT, PT, RZ, R3, RZ, P0, !PT ;  /* 0x00000003ff037210 */ /* 0x000fd200007fe4ff */
.L_x_1:
[----:B------:R-:W1:Y:S01]  /*01c0*/  LDC.64 R4, c[0x0][0x380] ;  /* 0x0000e000ff047b82 */ /* 0x000e620000000a00 */
[----:B------:R-:W-:-:S05]  /*01d0*/  MOV R2, R6 ;  /* 0x0000000600027202 */ /* 0x000fca0000000f00 */
[----:B0-----:R-:W2:Y:S04]  /*01e0*/  LDG.E.CONSTANT R18, desc[UR4][R2.64+-0x10] ;  /* 0xfffff00402127981 */ /* 0x001ea8000c1e9900 */
[----:B------:R-:W3:Y:S04]  /*01f0*/  LDG.E.CONSTANT R25, desc[UR4][R2.64+-0xc] ;  /* 0xfffff40402197981 */ /* 0x000ee8000c1e9900 */
[----:B------:R-:W4:Y:S04]  /*0200*/  LDG.E.CONSTANT R27, desc[UR4][R2.64+-0x8] ;  /* 0xfffff804021b7981 */ /* 0x000f28000c1e9900 */
[----:B------:R-:W5:Y:S04]  /*0210*/  LDG.E.CONSTANT R29, desc[UR4][R2.64+-0x4] ;  /* 0xfffffc04021d7981 */ /* 0x000f68000c1e9900 */
[----:B------:R-:W5:Y:S01]  /*0220*/  LDG.E.CONSTANT R28, desc[UR4][R2.64] ;  /* 0x00000004021c7981 */ /* 0x000f62000c1e9900 */
[----:B-1----:R-:W-:-:S05]  /*0230*/  IMAD.WIDE R4, R16, 0x4, R4 ;  /* 0x0000000410047825 */ /* 0x002fca00078e0204 */
[----:B------:R-:W2:Y:S01]  /*0240*/  LDG.E.CONSTANT R23, desc[UR4][R4.64] ;  /* 0x0000000404177981 */ /* 0x000ea2000c1e9900 */
[----:B------:R-:W-:-:S04]  /*0250*/  IMAD.WIDE R14, R17, 0x4, R4 ;  /* 0x00000004110e7825 */ /* 0x000fc800078e0204 */
[C-C-:B------:R-:W-:Y:S01]  /*0260*/  IMAD.WIDE R6, R17.reuse, 0x8, R4.reuse ;  /* 0x0000000811067825 */ /* 0x140fe200078e0204 */
[----:B------:R0:W3:Y:S03]  /*0270*/  LDG.E.CONSTANT R24, desc[UR4][R14.64] ;  /* 0x000000040e187981 */ /* 0x0000e6000c1e9900 */
[C-C-:B------:R-:W-:Y:S02]  /*0280*/  IMAD.WIDE R8, R17.reuse, 0xc, R4.reuse ;  /* 0x0000000c11087825 */ /* 0x140fe400078e0204 */
[----:B------:R-:W4:Y:S02]  /*0290*/  LDG.E.CONSTANT R6, desc[UR4][R6.64] ;  /* 0x0000000406067981 */ /* 0x000f24000c1e9900 */
[C-C-:B------:R-:W-:Y:S02]  /*02a0*/  IMAD.WIDE R10, R17.reuse, 0x10, R4.reuse ;  /* 0x00000010110a7825 */ /* 0x140fe400078e0204 */
[----:B------:R-:W5:Y:S02]  /*02b0*/  LDG.E.CONSTANT R8, desc[UR4][R8.64] ;  /* 0x0000000408087981 */ /* 0x000f64000c1e9900 */
[----:B------:R-:W-:-:S02]  /*02c0*/  IMAD.WIDE R12, R17, 0x14, R4 ;  /* 0x00000014110c7825 */ /* 0x000fc400078e0204 */
[----:B------:R-:W5:Y:S02]  /*02d0*/  LDG.E.CONSTANT R10, desc[UR4][R10.64] ;  /* 0x000000040a0a7981 */ /* 0x000f64000c1e9900 */
[C-C-:B0-----:R-:W-:Y:S02]  /*02e0*/  IMAD.WIDE R14, R17.reuse, 0x18, R4.reuse ;  /* 0x00000018110e7825 */ /* 0x141fe400078e0204 */
[----:B------:R-:W5:Y:S02]  /*02f0*/  LDG.E.CONSTANT R12, desc[UR4][R12.64] ;  /* 0x000000040c0c7981 */ /* 0x000f64000c1e9900 */
[----:B------:R-:W-:Y:S02]  /*0300*/  IMAD.WIDE R4, R17, 0x1c, R4 ;  /* 0x0000001c11047825 */ /* 0x000fe400078e0204 */
[----:B------:R-:W5:Y:S04]  /*0310*/  LDG.E.CONSTANT R7, desc[UR4][R2.64+0x4] ;  /* 0x0000040402077981 */ /* 0x000f68000c1e9900 */
[----:B------:R-:W5:Y:S04]  /*0320*/  LDG.E.CONSTANT R14, desc[UR4][R14.64] ;  /* 0x000000040e0e7981 */ /* 0x000f68000c1e9900 */
[----:B------:R-:W5:Y:S04]  /*0330*/  LDG.E.CONSTANT R9, desc[UR4][R2.64+0x8] ;  /* 0x0000080402097981 */ /* 0x000f68000c1e9900 */
[----:B------:R-:W5:Y:S04]  /*0340*/  LDG.E.CONSTANT R4, desc[UR4][R4.64] ;  /* 0x0000000404047981 */ /* 0x000f68000c1e9900 */
[----:B------:R0:W5:Y:S01]  /*0350*/  LDG.E.CONSTANT R11, desc[UR4][R2.64+0xc] ;  /* 0x00000c04020b7981 */ /* 0x000162000c1e9900 */
[----:B------:R-:W-:-:S04]  /*0360*/  IADD3 R21, PT, PT, R21, 0x8, RZ ;  /* 0x0000000815157810 */ /* 0x000fc80007ffe0ff */
[----:B------:R-:W-:Y:S02]  /*0370*/  ISETP.NE.AND P0, PT, R21, RZ, PT ;  /* 0x000000ff1500720c */ /* 0x000fe40003f05270 */
[----:B------:R-:W-:Y:S01]  /*0380*/  LEA R16, R17, R16, 0x3 ;  /* 0x0000001011107211 */ /* 0x000fe200078e18ff */
[----:B--2---:R-:W-:-:S04]  /*0390*/  FFMA R23, R23, R18, R22 ;  /* 0x0000001217177223 */ /* 0x004fc80000000016 */
[----:B---3--:R-:W-:-:S04]  /*03a0*/  FFMA R23, R24, R25, R23 ;  /* 0x0000001918177223 */ /* 0x008fc80000000017 */
[----:B----4-:R-:W-:-:S04]  /*03b0*/  FFMA R23, R6, R27, R23 ;  /* 0x0000001b06177223 */ /* 0x010fc80000000017 */
[----:B-----5:R-:W-:-:S04]  /*03c0*/  FFMA R23, R8, R29, R23 ;  /* 0x0000001d08177223 */ /* 0x020fc80000000017 */
[----:B------:R-:W-:Y:S01]  /*03d0*/  FFMA R23, R10, R28, R23 ;  /* 0x0000001c0a177223 */ /* 0x000fe20000000017 */
[----:B------:R-:W-:-:S03]  /*03e0*/  IADD3 R6, P1, PT, R2, 0x20, RZ ;  /* 0x0000002002067810 */ /* 0x000fc60007f3e0ff */
[----:B------:R-:W-:Y:S01]  /*03f0*/  FFMA R7, R12, R7, R23 ;  /* 0x000000070c077223 */ /* 0x000fe20000000017 */
[----:B0-----:R-:W-:-:S03]  /*0400*/  IADD3.X R3, PT, PT, RZ, R3, RZ, P1, !PT ;  /* 0x00000003ff037210 */ /* 0x001fc60000ffe4ff */
[----:B------:R-:W-:-:S04]  /*0410*/  FFMA R7, R14, R9, R7 ;  /* 0x000000090e077223 */ /* 0x000fc80000000007 */
[----:B------:R-:W-:Y:S01]  /*0420*/  FFMA R22, R4, R11, R7 ;  /* 0x0000000b04167223 */ /* 0x000fe20000000007 */
[----:B------:R-:W-:Y:S06]  /*0430*/  @P0 BRA `(.L_x_1) ;  /* 0xfffffffc00600947 */ /* 0x000fec000383ffff */
.L_x_0:
[----:B------:R-:W-:-:S13]  /*0440*/  ISETP.NE.AND P0, PT, R26, RZ, PT ;  /* 0x000000ff1a00720c */ /* 0x000fda0003f05270 */
[----:B------:R-:W-:Y:S05]  /*0450*/  @!P0 BRA `(.L_x_2) ;  /* 0x0000000000fc8947 */ /* 0x000fea0003800000 */
[----:B------:R-:W-:Y:S02]  /*0460*/  ISETP.GE.U32.AND P1, PT, R26, 0x4, PT ;  /* 0x000000041a00780c */ /* 0x000fe40003f26070 */
[----:B------:R-:W-:-:S04]  /*0470*/  LOP3.LUT R14, R17, 0x3, RZ, 0xc0, !PT ;  /* 0x00000003110e7812 */ /* 0x000fc800078ec0ff */
[----:B------:R-:W-:-:S07]  /*0480*/  ISETP.NE.AND P0, PT, R14, RZ, PT ;  /* 0x000000ff0e00720c */ /* 0x000fce0003f05270 */
[----:B------:R-:W-:Y:S06]  /*0490*/  @!P1 BRA `(.L_x_3) ;  /* 0x00000000006c9947 */ /* 0x000fec0003800000 */
[----:B------:R-:W1:Y:S01]  /*04a0*/  LDC.64 R6, c[0x0][0x380] ;  /* 0x0000e000ff067b82 */ /* 0x000e620000000a00 */
[----:B------:R-:W2:Y:S01]  /*04b0*/  LDCU.64 UR6, c[0x0][0x388] ;  /* 0x00007100ff0677ac */ /* 0x000ea20008000a00 */
[----:B------:R-:W-:Y:S01]  /*04c0*/  IMAD R3, R20, R17, R0 ;  /* 0x0000001114037224 */ /* 0x000fe200078e0200 */
[----:B------:R-:W-:-:S05]  /*04d0*/  IADD3 R5, PT, PT, R19, R20, RZ ;  /* 0x0000001413057210 */ /* 0x000fca0007ffe0ff */
[----:B------:R-:W3:Y:S01]  /*04e0*/  LDC.64 R10, c[0x0][0x388] ;  /* 0x0000e200ff0a7b82 */ /* 0x000ee20000000a00 */
[----:B-1----:R-:W-:Y:S01]  /*04f0*/  IMAD.WIDE R6, R3, 0x4, R6 ;  /* 0x0000000403067825 */ /* 0x002fe200078e0206 */
[----:B------:R-:W-:-:S04]  /*0500*/  IADD3 R3, P1, PT, R19, R20, RZ ;  /* 0x0000001413037210 */ /* 0x000fc80007f3e0ff */
[----:B------:R-:W-:Y:S01]  /*0510*/  IADD3.X R4, PT, PT, RZ, RZ, RZ, P1, !PT ;  /* 0x000000ffff047210 */ /* 0x000fe20000ffe4ff */
[----:B------:R-:W-:Y:S01]  /*0520*/  IMAD.WIDE R8, R17, 0x4, R6 ;  /* 0x0000000411087825 */ /* 0x000fe200078e0206 */
[----:B--2---:R-:W-:Y:S01]  /*0530*/  LEA R2, P1, R3, UR6, 0x2 ;  /* 0x0000000603027c11 */ /* 0x004fe2000f8210ff */
[----:B0-----:R-:W2:Y:S02]  /*0540*/  LDG.E.CONSTANT R7, desc[UR4][R6.64] ;  /* 0x0000000406077981 */ /* 0x001ea4000c1e9900 */
[----:B---3--:R-:W-:Y:S01]  /*0550*/  IMAD.WIDE.U32 R10, R5, 0x4, R10 ;  /* 0x00000004050a7825 */ /* 0x008fe200078e000a */
[----:B------:R-:W-:-:S03]  /*0560*/  LEA.HI.X R3, R3, UR7, R4, 0x2, P1 ;  /* 0x0000000703037c11 */ /* 0x000fc600088f1404 */
[C---:B------:R-:W-:Y:S02]  /*0570*/  IMAD.WIDE R12, R17.reuse, 0x4, R8 ;  /* 0x00000004110c7825 */ /* 0x040fe400078e0208 */
[----:B------:R-:W2:Y:S04]  /*0580*/  LDG.E.CONSTANT R10, desc[UR4][R10.64] ;  /* 0x000000040a0a7981 */ /* 0x000ea8000c1e9900 */
[----:B------:R-:W3:Y:S01]  /*0590*/  LDG.E.CONSTANT R9, desc[UR4][R8.64] ;  /* 0x0000000408097981 */ /* 0x000ee2000c1e9900 */
[----:B------:R-:W-:-:S03]  /*05a0*/  IMAD.WIDE R4, R17, 0x4, R12 ;  /* 0x0000000411047825 */ /* 0x000fc600078e020c */
[----:B------:R-:W3:Y:S04]  /*05b0*/  LDG.E.CONSTANT R15, desc[UR4][R2.64+0x4] ;  /* 0x00000404020f7981 */ /* 0x000ee8000c1e9900 */
[----:B------:R-:W4:Y:S04]  /*05c0*/  LDG.E.CONSTANT R16, desc[UR4][R12.64] ;  /* 0x000000040c107981 */ /* 0x000f28000c1e9900 */
[----:B------:R-:W4:Y:S04]  /*05d0*/  LDG.E.CONSTANT R18, desc[UR4][R2.64+0x8] ;  /* 0x0000080402127981 */ /* 0x000f28000c1e9900 */
[----:B------:R-:W5:Y:S04]  /*05e0*/  LDG.E.CONSTANT R21, desc[UR4][R2.64+0xc] ;  /* 0x00000c0402157981 */ /* 0x000f68000c1e9900 */
[----:B------:R-:W5:Y:S01]  /*05f0*/  LDG.E.CONSTANT R4, desc[UR4][R4.64] ;  /* 0x0000000404047981 */ /* 0x000f62000c1e9900 */
[----:B------:R-:W-:Y:S01]  /*0600*/  IADD3 R20, PT, PT, R20, 0x4, RZ ;  /* 0x0000000414147810 */ /* 0x000fe20007ffe0ff */
[----:B--2---:R-:W-:-:S04]  /*0610*/  FFMA R22, R7, R10, R22 ;  /* 0x0000000a07167223 */ /* 0x004fc80000000016 */
[----:B---3--:R-:W-:-:S04]  /*0620*/  FFMA R15, R9, R15, R22 ;  /* 0x0000000f090f7223 */ /* 0x008fc80000000016 */
[----:B----4-:R-:W-:-:S04]  /*0630*/  FFMA R15, R16, R18, R15 ;  /* 0x00000012100f7223 */ /* 0x010fc8000000000f */
[----:B-----5:R-:W-:-:S07]  /*0640*/  FFMA R22, R4, R21, R15 ;  /* 0x0000001504167223 */ /* 0x020fce000000000f */
.L_x_3:
[----:B------:R-:W-:Y:S05]  /*0650*/  @!P0 BRA `(.L_x_2) ;  /* 0x00000000007c8947 */ /* 0x000fea0003800000 */
[----:B------:R-:W-:Y:S01]  /*0660*/  ISETP.NE.AND P1, PT, R14, 0x1, PT ;  /* 0x000000010e00780c */ /* 0x000fe20003f25270 */
[----:B------:R-:W1:Y:S01]  /*0670*/  LDC.64 R10, c[0x0][0x388] ;  /* 0x0000e200ff0a7b82 */ /* 0x000e620000000a00 */
[----:B------:R-:W-:-:S04]  /*0680*/  LOP3.LUT R12, R17, 0x1, RZ, 0xc0, !PT ;  /* 0x00000001110c7812 */ /* 0x000fc800078ec0ff */
[----:B------:R-:W-:-:S03]  /*0690*/  ISETP.NE.U32.AND P0, PT, R12, 0x1, PT ;  /* 0x000000010c00780c */ /* 0x000fc60003f05070 */
[----:B------:R-:W2:Y:S04]  /*06a0*/  LDC.64 R8, c[0x0][0x380] ;  /* 0x0000e000ff087b82 */ /* 0x000ea80000000a00 */
[CC--:B------:R-:W-:Y:S02]  /*06b0*/  @P1 IADD3 R13, PT, PT, R19.reuse, R20.reuse, RZ ;  /* 0x00000014130d1210 */ /* 0x0c0fe40007ffe0ff */
[----:B------:R-:W-:Y:S02]  /*06c0*/  @P1 IADD3 R12, P2, PT, R19, R20, RZ ;  /* 0x00000014130c1210 */ /* 0x000fe40007f5e0ff */
[----:B------:R-:W3:Y:S02]  /*06d0*/  @P1 LDC.64 R6, c[0x0][0x388] ;  /* 0x0000e200ff061b82 */ /* 0x000ee40000000a00 */
[----:B------:R-:W-:-:S06]  /*06e0*/  @P1 IADD3.X R14, PT, PT, RZ, RZ, RZ, P2, !PT ;  /* 0x000000ffff0e1210 */ /* 0x000fcc00017fe4ff */
[----:B------:R-:W4:Y:S01]  /*06f0*/  LDC.64 R4, c[0x0][0x380] ;  /* 0x0000e000ff047b82 */ /* 0x000f220000000a00 */
[----:B-1----:R-:W-:-:S04]  /*0700*/  @P1 IMAD.WIDE.U32 R10, R13, 0x4, R10 ;  /* 0x000000040d0a1825 */ /* 0x002fc800078e000a */
[CC--:B------:R-:W-:Y:S01]  /*0710*/  @P1 IMAD R13, R20.reuse, R17.reuse, R0 ;  /* 0x00000011140d1224 */ /* 0x0c0fe200078e0200 */
[----:B------:R-:W-:Y:S01]  /*0720*/  @P1 IADD3 R20, PT, PT, R20, 0x2, RZ ;  /* 0x0000000214141810 */ /* 0x000fe20007ffe0ff */
[----:B0-----:R-:W5:Y:S01]  /*0730*/  @P1 LDG.E.CONSTANT R10, desc[UR4][R10.64] ;  /* 0x000000040a0a1981 */ /* 0x001f62000c1e9900 */
[----:B------:R-:W0:Y:S01]  /*0740*/  LDC.64 R2, c[0x0][0x388] ;  /* 0x0000e200ff027b82 */ /* 0x000e220000000a00 */
[----:B--2---:R-:W-:Y:S01]  /*0750*/  @P1 IMAD.WIDE R8, R13, 0x4, R8 ;  /* 0x000000040d081825 */ /* 0x004fe200078e0208 */
[----:B------:R-:W-:Y:S02]  /*0760*/  @!P0 IADD3 R21, PT, PT, R19, R20, RZ ;  /* 0x0000001413158210 */ /* 0x000fe40007ffe0ff */
[----:B---3--:R-:W-:Y:S01]  /*0770*/  @P1 LEA R6, P2, R12, R6, 0x2 ;  /* 0x000000060c061211 */ /* 0x008fe200078410ff */
[----:B------:R-:W-:Y:S01]  /*0780*/  @!P0 IMAD R15, R20, R17, R0 ;  /* 0x00000011140f8224 */ /* 0x000fe200078e0200 */
[----:B------:R-:W5:Y:S02]  /*0790*/  @P1 LDG.E.CONSTANT R23, desc[UR4][R8.64] ;  /* 0x0000000408171981 */ /* 0x000f64000c1e9900 */
[----:B------:R-:W-:Y:S01]  /*07a0*/  @P1 LEA.HI.X R7, R12, R7, R14, 0x2, P2 ;  /* 0x000000070c071211 */ /* 0x000fe200010f140e */
[----:B------:R-:W-:-:S04]  /*07b0*/  @P1 IMAD.WIDE R12, R17, 0x4, R8 ;  /* 0x00000004110c1825 */ /* 0x000fc800078e0208 */
[----:B----4-:R-:W-:Y:S01]  /*07c0*/  @!P0 IMAD.WIDE R4, R15, 0x4, R4 ;  /* 0x000000040f048825 */ /* 0x010fe200078e0204 */
[----:B------:R-:W2:Y:S04]  /*07d0*/  @P1 LDG.E.CONSTANT R6, desc[UR4][R6.64+0x4] ;  /* 0x0000040406061981 */ /* 0x000ea8000c1e9900 */
[----:B------:R-:W2:Y:S01]  /*07e0*/  @P1 LDG.E.CONSTANT R13, desc[UR4][R12.64] ;  /* 0x000000040c0d1981 */ /* 0x000ea2000c1e9900 */
[----:B0-----:R-:W-:-:S03]  /*07f0*/  @!P0 IMAD.WIDE.U32 R2, R21, 0x4, R2 ;  /* 0x0000000415028825 */ /* 0x001fc600078e0002 */
[----:B------:R-:W3:Y:S04]  /*0800*/  @!P0 LDG.E.CONSTANT R5, desc[UR4][R4.64] ;  /* 0x0000000404058981 */ /* 0x000ee8000c1e9900 */
[----:B------:R-:W3:Y:S01]  /*0810*/  @!P0 LDG.E.CONSTANT R2, desc[UR4][R2.64] ;  /* 0x0000000402028981 */ /* 0x000ee2000c1e9900 */
[----:B-----5:R-:W-:-:S04]  /*0820*/  @P1 FFMA R10, R23, R10, R22 ;  /* 0x0000000a170a1223 */ /* 0x020fc80000000016 */
[----:B--2---:R-:W-:-:S04]  /*0830*/  @P1 FFMA R22, R13, R6, R10 ;  /* 0x000000060d161223 */ /* 0x004fc8000000000a */
[----:B---3--:R-:W-:-:S07]  /*0840*/  @!P0 FFMA R22, R5, R2, R22 ;  /* 0x0000000205168223 */ /* 0x008fce0000000016 */
.L_x_2:
[----:B------:R-:W1:Y:S01]  /*0850*/  LDC.64 R2, c[0x0][0x390] ;  /* 0x0000e400ff027b82 */ /* 0x000e620000000a00 */
[----:B------:R-:W-:-:S05]  /*0860*/  IADD3 R19, PT, PT, R0, R19, RZ ;  /* 0x0000001300137210 */ /* 0x000fca0007ffe0ff */
[----:B-1----:R-:W-:-:S05]  /*0870*/  IMAD.WIDE R2, R19, 0x4, R2 ;  /* 0x0000000413027825 */ /* 0x002fca00078e0202 */
[----:B0-----:R-:W-:Y:S01]  /*0880*/  STG.E desc[UR4][R2.64], R22 ;  /* 0x0000001602007986 */ /* 0x001fe2000c101904 */
[----:B------:R-:W-:Y:S05]  /*0890*/  EXIT ;  /* 0x000000000000794d */ /* 0x000fea0003800000 */
.L_x_4:
[----:B------:R-:W-:-:S00]  /*08a0*/  BRA `(.L_x_4) ;  /* 0xfffffffc00fc7947 */ /* 0x000fc0000383ffff */
[----:B------:R-:W-:-:S00]  /*08b0*/  NOP ;  /* 0x0000000000007918 */ /* 0x000fc00000000000 */
        /* <DEDUP_REMOVED lines=12> */
.L_x_5:


//--------------------- .nv.shared.reserved.0     --------------------------
	.section	.nv.shared.reserved.0,"aw",@nobits
	.weak		__nv_reservedSMEM_offset_0_alias
	.size		__nv_reservedSMEM_offset_0_alias, 0, 64
	.other		__nv_reservedSMEM_offset_0_alias,@"STO_CUDA_RESERVED_SHARED STV_DEFAULT"
__nv_reservedSMEM_offset_0_alias:
	.zero		0
	.zero		64


//--------------------- .nv.constant0._Z12sgemm_kernelIfEvPKT_S2_PS0_i --------------------------
	.section	.nv.constant0._Z12sgemm_kernelIfEvPKT_S2_PS0_i,"a",@progbits
	.sectionflags	@""
	.align	4
.nv.constant0._Z12sgemm_kernelIfEvPKT_S2_PS0_i:
	.zero		924


//--------------------- SYMBOLS --------------------------

	.type		.nv.reservedSmem.offset0,@object
	.size		.nv.reservedSmem.offset0,0x4
